//
// Generated by NVIDIA NVVM Compiler
//
// Compiler Build ID: CL-36424714
// Cuda compilation tools, release 13.0, V13.0.88
// Based on NVVM 20.0.0
//

.version 9.0
.target sm_100
.address_size 64

	// .globl	_Z6VecCpyPfS_i

.visible .entry _Z6VecCpyPfS_i(
	.param .u64 .ptr .align 1 _Z6VecCpyPfS_i_param_0,
	.param .u64 .ptr .align 1 _Z6VecCpyPfS_i_param_1,
	.param .u32 _Z6VecCpyPfS_i_param_2
)
{
	.reg .pred 	%p<2>;
	.reg .b32 	%r<6>;
	.reg .b32 	%f<2>;
	.reg .b64 	%rd<8>;

	ld.param.u64 	%rd1, [_Z6VecCpyPfS_i_param_0];
	ld.param.u64 	%rd2, [_Z6VecCpyPfS_i_param_1];
	ld.param.u32 	%r2, [_Z6VecCpyPfS_i_param_2];
	mov.u32 	%r3, %ntid.x;
	mov.u32 	%r4, %ctaid.x;
	mov.u32 	%r5, %tid.x;
	mad.lo.s32 	%r1, %r3, %r4, %r5;
	setp.ge.s32 	%p1, %r1, %r2;
	@%p1 bra 	$L__BB0_2;
	cvta.to.global.u64 	%rd3, %rd1;
	cvta.to.global.u64 	%rd4, %rd2;
	mul.wide.s32 	%rd5, %r1, 4;
	add.s64 	%rd6, %rd3, %rd5;
	ld.global.f32 	%f1, [%rd6];
	add.s64 	%rd7, %rd4, %rd5;
	st.global.f32 	[%rd7], %f1;
$L__BB0_2:
	ret;

}


// ===== COMPILED SASS (sm_100) =====

	.target	sm_100

	.elftype	@"ET_EXEC"


//--------------------- .note.nv.tkinfo           --------------------------
	.section	.note.nv.tkinfo,"",@"SHT_NOTE"
	.sectionflags	@"SHF_NOTE_NV_TKINFO"
	.tkinfo
        /*0018*/ 	.word	0x00000002
        /*0030*/ 	.string	""
        /*0030*/ 	.string	"ptxas"
        /*0030*/ 	.string	"Cuda compilation tools, release 13.0, V13.0.88"
        /*0030*/ 	.string	"Build cuda_13.0.r13.0/compiler.36424714_0"
        /*0030*/ 	.string	"-arch sm_100 -m 64 "



//--------------------- .note.nv.cuinfo           --------------------------
	.section	.note.nv.cuinfo,"",@"SHT_NOTE"
	.sectionflags	@"SHF_NOTE_NV_CUINFO"
        /*0018*/ 	.short	0x0002
        /*001a*/ 	.short	0x0064
        /*001c*/ 	.short	0x0082
	.zero		2


//--------------------- .nv.info                  --------------------------
	.section	.nv.info,"",@"SHT_CUDA_INFO"
	.align	4


	//----- nvinfo : EIATTR_REGCOUNT
	.align		4
        /*0000*/ 	.byte	0x04, 0x2f
        /*0002*/ 	.short	(.L_1 - .L_0)
	.align		4
.L_0:
        /*0004*/ 	.word	index@(_Z6VecCpyPfS_i)
        /*0008*/ 	.word	0x0000000a


	//----- nvinfo : EIATTR_FRAME_SIZE
	.align		4
.L_1:
        /*000c*/ 	.byte	0x04, 0x11
        /*000e*/ 	.short	(.L_3 - .L_2)
	.align		4
.L_2:
        /*0010*/ 	.word	index@(_Z6VecCpyPfS_i)
        /*0014*/ 	.word	0x00000000


	//----- nvinfo : EIATTR_MIN_STACK_SIZE
	.align		4
.L_3:
        /*0018*/ 	.byte	0x04, 0x12
        /*001a*/ 	.short	(.L_5 - .L_4)
	.align		4
.L_4:
        /*001c*/ 	.word	index@(_Z6VecCpyPfS_i)
        /*0020*/ 	.word	0x00000000
.L_5:


//--------------------- .nv.compat                --------------------------
	.section	.nv.compat,"",@"SHT_CUDA_COMPAT_INFO"
	.align	4
        /*0000*/ 	.byte	0x02, 0x09, 0x00, 0x00, 0x02, 0x02, 0x01, 0x00, 0x02, 0x05, 0x05, 0x00, 0x03, 0x07, 0x01, 0x01
        /*0010*/ 	.byte	0x02, 0x03, 0x00, 0x00, 0x02, 0x06, 0x01, 0x00, 0x04, 0x0b, 0x08, 0x00, 0x09, 0x00, 0x00, 0x00
        /*0020*/ 	.byte	0x00, 0x00, 0x00, 0x00


//--------------------- .nv.info._Z6VecCpyPfS_i   --------------------------
	.section	.nv.info._Z6VecCpyPfS_i,"",@"SHT_CUDA_INFO"
	.sectionflags	@""
	.align	4


	//----- nvinfo : EIATTR_CUDA_API_VERSION
	.align		4
        /*0000*/ 	.byte	0x04, 0x37
        /*0002*/ 	.short	(.L_7 - .L_6)
.L_6:
        /*0004*/ 	.word	0x00000082


	//----- nvinfo : EIATTR_KPARAM_INFO
	.align		4
.L_7:
        /*0008*/ 	.byte	0x04, 0x17
        /*000a*/ 	.short	(.L_9 - .L_8)
.L_8:
        /*000c*/ 	.word	0x00000000
        /*0010*/ 	.short	0x0002
        /*0012*/ 	.short	0x0010
        /*0014*/ 	.byte	0x00, 0xf0, 0x11, 0x00


	//----- nvinfo : EIATTR_KPARAM_INFO
	.align		4
.L_9:
        /*0018*/ 	.byte	0x04, 0x17
        /*001a*/ 	.short	(.L_11 - .L_10)
.L_10:
        /*001c*/ 	.word	0x00000000
        /*0020*/ 	.short	0x0001
        /*0022*/ 	.short	0x0008
        /*0024*/ 	.byte	0x00, 0xf5, 0x21, 0x00


	//----- nvinfo : EIATTR_KPARAM_INFO
	.align		4
.L_11:
        /*0028*/ 	.byte	0x04, 0x17
        /*002a*/ 	.short	(.L_13 - .L_12)
.L_12:
        /*002c*/ 	.word	0x00000000
        /*0030*/ 	.short	0x0000
        /*0032*/ 	.short	0x0000
        /*0034*/ 	.byte	0x00, 0xf5, 0x21, 0x00


	//----- nvinfo : EIATTR_SPARSE_MMA_MASK
	.align		4
.L_13:
        /*0038*/ 	.byte	0x03, 0x50
        /*003a*/ 	.short	0x0000


	//----- nvinfo : EIATTR_MAXREG_COUNT
	.align		4
        /*003c*/ 	.byte	0x03, 0x1b
        /*003e*/ 	.short	0x00ff


	//----- nvinfo : EIATTR_MERCURY_ISA_VERSION
	.align		4
        /*0040*/ 	.byte	0x03, 0x5f
        /*0042*/ 	.short	0x0101


	//----- nvinfo : EIATTR_VRC_CTA_INIT_COUNT
	.align		4
        /*0044*/ 	.byte	0x02, 0x4a
	.zero		1
	.zero		1


	//----- nvinfo : EIATTR_EXIT_INSTR_OFFSETS
	.align		4
        /*0048*/ 	.byte	0x04, 0x1c
        /*004a*/ 	.short	(.L_15 - .L_14)


	//   ....[0]....
.L_14:
        /*004c*/ 	.word	0x00000070


	//   ....[1]....
        /*0050*/ 	.word	0x000000f0


	//----- nvinfo : EIATTR_CBANK_PARAM_SIZE
	.align		4
.L_15:
        /*0054*/ 	.byte	0x03, 0x19
        /*0056*/ 	.short	0x0014


	//----- nvinfo : EIATTR_PARAM_CBANK
	.align		4
        /*0058*/ 	.byte	0x04, 0x0a
        /*005a*/ 	.short	(.L_17 - .L_16)
	.align		4
.L_16:
        /*005c*/ 	.word	index@(.nv.constant0._Z6VecCpyPfS_i)
        /*0060*/ 	.short	0x0380
        /*0062*/ 	.short	0x0014


	//----- nvinfo : EIATTR_SW_WAR
	.align		4
.L_17:
        /*0064*/ 	.byte	0x04, 0x36
        /*0066*/ 	.short	(.L_19 - .L_18)
.L_18:
        /*0068*/ 	.word	0x00000008
.L_19:


//--------------------- .nv.callgraph             --------------------------
	.section	.nv.callgraph,"",@"SHT_CUDA_CALLGRAPH"
	.align	4
	.sectionentsize	8
	.align		4
        /*0000*/ 	.word	0x00000000
	.align		4
        /*0004*/ 	.word	0xffffffff
	.align		4
        /*0008*/ 	.word	0x00000000
	.align		4
        /*000c*/ 	.word	0xfffffffe
	.align		4
        /*0010*/ 	.word	0x00000000
	.align		4
        /*0014*/ 	.word	0xfffffffd
	.align		4
        /*0018*/ 	.word	0x00000000
	.align		4
        /*001c*/ 	.word	0xfffffffc


//--------------------- .text._Z6VecCpyPfS_i      --------------------------
	.section	.text._Z6VecCpyPfS_i,"ax",@progbits
	.align	128
        .global         _Z6VecCpyPfS_i
        .type           _Z6VecCpyPfS_i,@function
        .size           _Z6VecCpyPfS_i,(.L_x_1 - _Z6VecCpyPfS_i)
        .other          _Z6VecCpyPfS_i,@"STO_CUDA_ENTRY STV_DEFAULT"
_Z6VecCpyPfS_i:
.text._Z6VecCpyPfS_i:
[----:B------:R-:W-:Y:S01]  /*0000*/  LDC R1, c[0x0][0x37c] ;  /* 0x0000df00ff017b82 */ /* 0x000fe20000000800 */
[----:B------:R-:W0:Y:S01]  /*0010*/  S2R R7, SR_CTAID.X ;  /* 0x0000000000077919 */ /* 0x000e220000002500 */
[----:B------:R-:W0:Y:S01]  /*0020*/  LDCU UR4, c[0x0][0x360] ;  /* 0x00006c00ff0477ac */ /* 0x000e220008000800 */
[----:B------:R-:W0:Y:S01]  /*0030*/  S2R R0, SR_TID.X ;  /* 0x0000000000007919 */ /* 0x000e220000002100 */
[----:B------:R-:W1:Y:S01]  /*0040*/  LDCU UR5, c[0x0][0x390] ;  /* 0x00007200ff0577ac */ /* 0x000e620008000800 */
[----:B0-----:R-:W-:-:S05]  /*0050*/  IMAD R7, R7, UR4, R0 ;  /* 0x0000000407077c24 */ /* 0x001fca000f8e0200 */
[----:B-1----:R-:W-:-:S13]  /*0060*/  ISETP.GE.AND P0, PT, R7, UR5, PT ;  /* 0x0000000507007c0c */ /* 0x002fda000bf06270 */
[----:B------:R-:W-:Y:S05]  /*0070*/  @P0 EXIT ;  /* 0x000000000000094d */ /* 0x000fea0003800000 */
[----:B------:R-:W0:Y:S01]  /*0080*/  LDC.64 R2, c[0x0][0x380] ;  /* 0x0000e000ff027b82 */ /* 0x000e220000000a00 */
[----:B------:R-:W1:Y:S07]  /*0090*/  LDCU.64 UR4, c[0x0][0x358] ;  /* 0x00006b00ff0477ac */ /* 0x000e6e0008000a00 */
[----:B------:R-:W2:Y:S01]  /*00a0*/  LDC.64 R4, c[0x0][0x388] ;  /* 0x0000e200ff047b82 */ /* 0x000ea20000000a00 */
[----:B0-----:R-:W-:-:S06]  /*00b0*/  IMAD.WIDE R2, R7, 0x4, R2 ;  /* 0x0000000407027825 */ /* 0x001fcc00078e0202 */
[----:B-1----:R-:W3:Y:S01]  /*00c0*/  LDG.E R3, desc[UR4][R2.64] ;  /* 0x0000000402037981 */ /* 0x002ee2000c1e1900 */
[----:B--2---:R-:W-:-:S05]  /*00d0*/  IMAD.WIDE R4, R7, 0x4, R4 ;  /* 0x0000000407047825 */ /* 0x004fca00078e0204 */
[----:B---3--:R-:W-:Y:S01]  /*00e0*/  STG.E desc[UR4][R4.64], R3 ;  /* 0x0000000304007986 */ /* 0x008fe2000c101904 */
[----:B------:R-:W-:Y:S05]  /*00f0*/  EXIT ;  /* 0x000000000000794d */ /* 0x000fea0003800000 */
.L_x_0:
[----:B------:R-:W-:-:S00]  /*0100*/  BRA `(.L_x_0) ;  /* 0xfffffffc00fc7947 */ /* 0x000fc0000383ffff */
[----:B------:R-:W-:-:S00]  /*0110*/  NOP ;  /* 0x0000000000007918 */ /* 0x000fc00000000000 */
        /* <DEDUP_REMOVED lines=14> */
.L_x_1:


//--------------------- .nv.shared.reserved.0     --------------------------
	.section	.nv.shared.reserved.0,"aw",@nobits
	.weak		__nv_reservedSMEM_offset_0_alias
	.size		__nv_reservedSMEM_offset_0_alias, 0, 64
	.other		__nv_reservedSMEM_offset_0_alias,@"STO_CUDA_RESERVED_SHARED STV_DEFAULT"
__nv_reservedSMEM_offset_0_alias:
	.zero		0
	.zero		64


//--------------------- .nv.constant0._Z6VecCpyPfS_i --------------------------
	.section	.nv.constant0._Z6VecCpyPfS_i,"a",@progbits
	.sectionflags	@""
	.align	4
.nv.constant0._Z6VecCpyPfS_i:
	.zero		916


//--------------------- SYMBOLS --------------------------

	.type		.nv.reservedSmem.offset0,@object
	.size		.nv.reservedSmem.offset0,0x4
